//
// Generated by NVIDIA NVVM Compiler
//
// Compiler Build ID: CL-36424714
// Cuda compilation tools, release 13.0, V13.0.88
// Based on NVVM 20.0.0
//

.version 9.0
.target sm_100
.address_size 64

	// .globl	_Z16odd_phase_kernelPii

.visible .entry _Z16odd_phase_kernelPii(
	.param .u64 .ptr .align 1 _Z16odd_phase_kernelPii_param_0,
	.param .u32 _Z16odd_phase_kernelPii_param_1
)
{
	.reg .pred 	%p<5>;
	.reg .b32 	%r<12>;
	.reg .b64 	%rd<5>;

	ld.param.u64 	%rd2, [_Z16odd_phase_kernelPii_param_0];
	ld.param.u32 	%r4, [_Z16odd_phase_kernelPii_param_1];
	mov.u32 	%r6, %ctaid.x;
	mov.u32 	%r7, %ntid.x;
	mov.u32 	%r8, %tid.x;
	mad.lo.s32 	%r9, %r6, %r7, %r8;
	and.b32  	%r10, %r9, -2147483647;
	setp.ne.s32 	%p1, %r10, 1;
	add.s32 	%r11, %r4, -1;
	setp.ge.s32 	%p2, %r9, %r11;
	or.pred  	%p3, %p1, %p2;
	@%p3 bra 	$L__BB0_3;
	cvta.to.global.u64 	%rd3, %rd2;
	mul.wide.u32 	%rd4, %r9, 4;
	add.s64 	%rd1, %rd3, %rd4;
	ld.global.u32 	%r2, [%rd1];
	ld.global.u32 	%r3, [%rd1+4];
	setp.le.s32 	%p4, %r2, %r3;
	@%p4 bra 	$L__BB0_3;
	st.global.u32 	[%rd1], %r3;
	st.global.u32 	[%rd1+4], %r2;
$L__BB0_3:
	ret;

}
	// .globl	_Z17even_phase_kernelPii
.visible .entry _Z17even_phase_kernelPii(
	.param .u64 .ptr .align 1 _Z17even_phase_kernelPii_param_0,
	.param .u32 _Z17even_phase_kernelPii_param_1
)
{
	.reg .pred 	%p<5>;
	.reg .b32 	%r<12>;
	.reg .b64 	%rd<5>;

	ld.param.u64 	%rd2, [_Z17even_phase_kernelPii_param_0];
	ld.param.u32 	%r4, [_Z17even_phase_kernelPii_param_1];
	mov.u32 	%r6, %ctaid.x;
	mov.u32 	%r7, %ntid.x;
	mov.u32 	%r8, %tid.x;
	mad.lo.s32 	%r9, %r6, %r7, %r8;
	and.b32  	%r10, %r9, 1;
	setp.eq.b32 	%p1, %r10, 1;
	add.s32 	%r11, %r4, -1;
	setp.ge.s32 	%p2, %r9, %r11;
	or.pred  	%p3, %p1, %p2;
	@%p3 bra 	$L__BB1_3;
	cvta.to.global.u64 	%rd3, %rd2;
	mul.wide.s32 	%rd4, %r9, 4;
	add.s64 	%rd1, %rd3, %rd4;
	ld.global.u32 	%r2, [%rd1];
	ld.global.u32 	%r3, [%rd1+4];
	setp.le.s32 	%p4, %r2, %r3;
	@%p4 bra 	$L__BB1_3;
	st.global.u32 	[%rd1], %r3;
	st.global.u32 	[%rd1+4], %r2;
$L__BB1_3:
	ret;

}


// ===== COMPILED SASS (sm_100) =====

	.target	sm_100

	.elftype	@"ET_EXEC"


//--------------------- .note.nv.tkinfo           --------------------------
	.section	.note.nv.tkinfo,"",@"SHT_NOTE"
	.sectionflags	@"SHF_NOTE_NV_TKINFO"
	.tkinfo
        /*0018*/ 	.word	0x00000002
        /*0030*/ 	.string	""
        /*0030*/ 	.string	"ptxas"
        /*0030*/ 	.string	"Cuda compilation tools, release 13.0, V13.0.88"
        /*0030*/ 	.string	"Build cuda_13.0.r13.0/compiler.36424714_0"
        /*0030*/ 	.string	"-arch sm_100 -m 64 "



//--------------------- .note.nv.cuinfo           --------------------------
	.section	.note.nv.cuinfo,"",@"SHT_NOTE"
	.sectionflags	@"SHF_NOTE_NV_CUINFO"
        /*0018*/ 	.short	0x0002
        /*001a*/ 	.short	0x0064
        /*001c*/ 	.short	0x0082
	.zero		2


//--------------------- .nv.info                  --------------------------
	.section	.nv.info,"",@"SHT_CUDA_INFO"
	.align	4


	//----- nvinfo : EIATTR_REGCOUNT
	.align		4
        /*0000*/ 	.byte	0x04, 0x2f
        /*0002*/ 	.short	(.L_1 - .L_0)
	.align		4
.L_0:
        /*0004*/ 	.word	index@(_Z16odd_phase_kernelPii)
        /*0008*/ 	.word	0x00000008


	//----- nvinfo : EIATTR_FRAME_SIZE
	.align		4
.L_1:
        /*000c*/ 	.byte	0x04, 0x11
        /*000e*/ 	.short	(.L_3 - .L_2)
	.align		4
.L_2:
        /*0010*/ 	.word	index@(_Z16odd_phase_kernelPii)
        /*0014*/ 	.word	0x00000000


	//----- nvinfo : EIATTR_REGCOUNT
	.align		4
.L_3:
        /*0018*/ 	.byte	0x04, 0x2f
        /*001a*/ 	.short	(.L_5 - .L_4)
	.align		4
.L_4:
        /*001c*/ 	.word	index@(_Z17even_phase_kernelPii)
        /*0020*/ 	.word	0x00000008


	//----- nvinfo : EIATTR_FRAME_SIZE
	.align		4
.L_5:
        /*0024*/ 	.byte	0x04, 0x11
        /*0026*/ 	.short	(.L_7 - .L_6)
	.align		4
.L_6:
        /*0028*/ 	.word	index@(_Z17even_phase_kernelPii)
        /*002c*/ 	.word	0x00000000


	//----- nvinfo : EIATTR_MIN_STACK_SIZE
	.align		4
.L_7:
        /*0030*/ 	.byte	0x04, 0x12
        /*0032*/ 	.short	(.L_9 - .L_8)
	.align		4
.L_8:
        /*0034*/ 	.word	index@(_Z17even_phase_kernelPii)
        /*0038*/ 	.word	0x00000000


	//----- nvinfo : EIATTR_MIN_STACK_SIZE
	.align		4
.L_9:
        /*003c*/ 	.byte	0x04, 0x12
        /*003e*/ 	.short	(.L_11 - .L_10)
	.align		4
.L_10:
        /*0040*/ 	.word	index@(_Z16odd_phase_kernelPii)
        /*0044*/ 	.word	0x00000000
.L_11:


//--------------------- .nv.compat                --------------------------
	.section	.nv.compat,"",@"SHT_CUDA_COMPAT_INFO"
	.align	4
        /*0000*/ 	.byte	0x02, 0x09, 0x00, 0x00, 0x02, 0x02, 0x01, 0x00, 0x02, 0x05, 0x05, 0x00, 0x03, 0x07, 0x01, 0x01
        /*0010*/ 	.byte	0x02, 0x03, 0x00, 0x00, 0x02, 0x06, 0x01, 0x00, 0x04, 0x0b, 0x08, 0x00, 0x09, 0x00, 0x00, 0x00
        /*0020*/ 	.byte	0x00, 0x00, 0x00, 0x00


//--------------------- .nv.info._Z17even_phase_kernelPii --------------------------
	.section	.nv.info._Z17even_phase_kernelPii,"",@"SHT_CUDA_INFO"
	.sectionflags	@""
	.align	4


	//----- nvinfo : EIATTR_CUDA_API_VERSION
	.align		4
        /*0000*/ 	.byte	0x04, 0x37
        /*0002*/ 	.short	(.L_13 - .L_12)
.L_12:
        /*0004*/ 	.word	0x00000082


	//----- nvinfo : EIATTR_KPARAM_INFO
	.align		4
.L_13:
        /*0008*/ 	.byte	0x04, 0x17
        /*000a*/ 	.short	(.L_15 - .L_14)
.L_14:
        /*000c*/ 	.word	0x00000000
        /*0010*/ 	.short	0x0001
        /*0012*/ 	.short	0x0008
        /*0014*/ 	.byte	0x00, 0xf0, 0x11, 0x00


	//----- nvinfo : EIATTR_KPARAM_INFO
	.align		4
.L_15:
        /*0018*/ 	.byte	0x04, 0x17
        /*001a*/ 	.short	(.L_17 - .L_16)
.L_16:
        /*001c*/ 	.word	0x00000000
        /*0020*/ 	.short	0x0000
        /*0022*/ 	.short	0x0000
        /*0024*/ 	.byte	0x00, 0xf5, 0x21, 0x00


	//----- nvinfo : EIATTR_SPARSE_MMA_MASK
	.align		4
.L_17:
        /*0028*/ 	.byte	0x03, 0x50
        /*002a*/ 	.short	0x0000


	//----- nvinfo : EIATTR_MAXREG_COUNT
	.align		4
        /*002c*/ 	.byte	0x03, 0x1b
        /*002e*/ 	.short	0x00ff


	//----- nvinfo : EIATTR_MERCURY_ISA_VERSION
	.align		4
        /*0030*/ 	.byte	0x03, 0x5f
        /*0032*/ 	.short	0x0101


	//----- nvinfo : EIATTR_VRC_CTA_INIT_COUNT
	.align		4
        /*0034*/ 	.byte	0x02, 0x4a
	.zero		1
	.zero		1


	//----- nvinfo : EIATTR_EXIT_INSTR_OFFSETS
	.align		4
        /*0038*/ 	.byte	0x04, 0x1c
        /*003a*/ 	.short	(.L_19 - .L_18)


	//   ....[0]....
.L_18:
        /*003c*/ 	.word	0x000000a0


	//   ....[1]....
        /*0040*/ 	.word	0x00000110


	//   ....[2]....
        /*0044*/ 	.word	0x00000140


	//----- nvinfo : EIATTR_CBANK_PARAM_SIZE
	.align		4
.L_19:
        /*0048*/ 	.byte	0x03, 0x19
        /*004a*/ 	.short	0x000c


	//----- nvinfo : EIATTR_PARAM_CBANK
	.align		4
        /*004c*/ 	.byte	0x04, 0x0a
        /*004e*/ 	.short	(.L_21 - .L_20)
	.align		4
.L_20:
        /*0050*/ 	.word	index@(.nv.constant0._Z17even_phase_kernelPii)
        /*0054*/ 	.short	0x0380
        /*0056*/ 	.short	0x000c


	//----- nvinfo : EIATTR_SW_WAR
	.align		4
.L_21:
        /*0058*/ 	.byte	0x04, 0x36
        /*005a*/ 	.short	(.L_23 - .L_22)
.L_22:
        /*005c*/ 	.word	0x00000008
.L_23:


//--------------------- .nv.info._Z16odd_phase_kernelPii --------------------------
	.section	.nv.info._Z16odd_phase_kernelPii,"",@"SHT_CUDA_INFO"
	.sectionflags	@""
	.align	4


	//----- nvinfo : EIATTR_CUDA_API_VERSION
	.align		4
        /*0000*/ 	.byte	0x04, 0x37
        /*0002*/ 	.short	(.L_25 - .L_24)
.L_24:
        /*0004*/ 	.word	0x00000082


	//----- nvinfo : EIATTR_KPARAM_INFO
	.align		4
.L_25:
        /*0008*/ 	.byte	0x04, 0x17
        /*000a*/ 	.short	(.L_27 - .L_26)
.L_26:
        /*000c*/ 	.word	0x00000000
        /*0010*/ 	.short	0x0001
        /*0012*/ 	.short	0x0008
        /*0014*/ 	.byte	0x00, 0xf0, 0x11, 0x00


	//----- nvinfo : EIATTR_KPARAM_INFO
	.align		4
.L_27:
        /*0018*/ 	.byte	0x04, 0x17
        /*001a*/ 	.short	(.L_29 - .L_28)
.L_28:
        /*001c*/ 	.word	0x00000000
        /*0020*/ 	.short	0x0000
        /*0022*/ 	.short	0x0000
        /*0024*/ 	.byte	0x00, 0xf5, 0x21, 0x00


	//----- nvinfo : EIATTR_SPARSE_MMA_MASK
	.align		4
.L_29:
        /*0028*/ 	.byte	0x03, 0x50
        /*002a*/ 	.short	0x0000


	//----- nvinfo : EIATTR_MAXREG_COUNT
	.align		4
        /*002c*/ 	.byte	0x03, 0x1b
        /*002e*/ 	.short	0x00ff


	//----- nvinfo : EIATTR_MERCURY_ISA_VERSION
	.align		4
        /*0030*/ 	.byte	0x03, 0x5f
        /*0032*/ 	.short	0x0101


	//----- nvinfo : EIATTR_VRC_CTA_INIT_COUNT
	.align		4
        /*0034*/ 	.byte	0x02, 0x4a
	.zero		1
	.zero		1


	//----- nvinfo : EIATTR_EXIT_INSTR_OFFSETS
	.align		4
        /*0038*/ 	.byte	0x04, 0x1c
        /*003a*/ 	.short	(.L_31 - .L_30)


	//   ....[0]....
.L_30:
        /*003c*/ 	.word	0x000000a0


	//   ....[1]....
        /*0040*/ 	.word	0x00000110


	//   ....[2]....
        /*0044*/ 	.word	0x00000140


	//----- nvinfo : EIATTR_CBANK_PARAM_SIZE
	.align		4
.L_31:
        /*0048*/ 	.byte	0x03, 0x19
        /*004a*/ 	.short	0x000c


	//----- nvinfo : EIATTR_PARAM_CBANK
	.align		4
        /*004c*/ 	.byte	0x04, 0x0a
        /*004e*/ 	.short	(.L_33 - .L_32)
	.align		4
.L_32:
        /*0050*/ 	.word	index@(.nv.constant0._Z16odd_phase_kernelPii)
        /*0054*/ 	.short	0x0380
        /*0056*/ 	.short	0x000c


	//----- nvinfo : EIATTR_SW_WAR
	.align		4
.L_33:
        /*0058*/ 	.byte	0x04, 0x36
        /*005a*/ 	.short	(.L_35 - .L_34)
.L_34:
        /*005c*/ 	.word	0x00000008
.L_35:


//--------------------- .nv.callgraph             --------------------------
	.section	.nv.callgraph,"",@"SHT_CUDA_CALLGRAPH"
	.align	4
	.sectionentsize	8
	.align		4
        /*0000*/ 	.word	0x00000000
	.align		4
        /*0004*/ 	.word	0xffffffff
	.align		4
        /*0008*/ 	.word	0x00000000
	.align		4
        /*000c*/ 	.word	0xfffffffe
	.align		4
        /*0010*/ 	.word	0x00000000
	.align		4
        /*0014*/ 	.word	0xfffffffd
	.align		4
        /*0018*/ 	.word	0x00000000
	.align		4
        /*001c*/ 	.word	0xfffffffc


//--------------------- .text._Z17even_phase_kernelPii --------------------------
	.section	.text._Z17even_phase_kernelPii,"ax",@progbits
	.align	128
        .global         _Z17even_phase_kernelPii
        .type           _Z17even_phase_kernelPii,@function
        .size           _Z17even_phase_kernelPii,(.L_x_2 - _Z17even_phase_kernelPii)
        .other          _Z17even_phase_kernelPii,@"STO_CUDA_ENTRY STV_DEFAULT"
_Z17even_phase_kernelPii:
.text._Z17even_phase_kernelPii:
[----:B------:R-:W-:Y:S01]  /*0000*/  LDC R1, c[0x0][0x37c] ;  /* 0x0000df00ff017b82 */ /* 0x000fe20000000800 */
[----:B------:R-:W0:Y:S07]  /*0010*/  S2R R0, SR_TID.X ;  /* 0x0000000000007919 */ /* 0x000e2e0000002100 */
[----:B------:R-:W0:Y:S01]  /*0020*/  S2UR UR5, SR_CTAID.X ;  /* 0x00000000000579c3 */ /* 0x000e220000002500 */
[----:B------:R-:W1:Y:S07]  /*0030*/  LDCU UR4, c[0x0][0x388] ;  /* 0x00007100ff0477ac */ /* 0x000e6e0008000800 */
[----:B------:R-:W0:Y:S01]  /*0040*/  LDC R5, c[0x0][0x360] ;  /* 0x0000d800ff057b82 */ /* 0x000e220000000800 */
[----:B-1----:R-:W-:Y:S01]  /*0050*/  UIADD3 UR4, UPT, UPT, UR4, -0x1, URZ ;  /* 0xffffffff04047890 */ /* 0x002fe2000fffe0ff */
[----:B0-----:R-:W-:-:S05]  /*0060*/  IMAD R5, R5, UR5, R0 ;  /* 0x0000000505057c24 */ /* 0x001fca000f8e0200 */
[C---:B------:R-:W-:Y:S02]  /*0070*/  ISETP.GE.AND P0, PT, R5.reuse, UR4, PT ;  /* 0x0000000405007c0c */ /* 0x040fe4000bf06270 */
[----:B------:R-:W-:-:S04]  /*0080*/  LOP3.LUT R0, R5, 0x1, RZ, 0xc0, !PT ;  /* 0x0000000105007812 */ /* 0x000fc800078ec0ff */
[----:B------:R-:W-:-:S13]  /*0090*/  ISETP.EQ.U32.OR P0, PT, R0, 0x1, P0 ;  /* 0x000000010000780c */ /* 0x000fda0000702470 */
[----:B------:R-:W-:Y:S05]  /*00a0*/  @P0 EXIT ;  /* 0x000000000000094d */ /* 0x000fea0003800000 */
[----:B------:R-:W0:Y:S01]  /*00b0*/  LDC.64 R2, c[0x0][0x380] ;  /* 0x0000e000ff027b82 */ /* 0x000e220000000a00 */
[----:B------:R-:W1:Y:S01]  /*00c0*/  LDCU.64 UR4, c[0x0][0x358] ;  /* 0x00006b00ff0477ac */ /* 0x000e620008000a00 */
[----:B0-----:R-:W-:-:S05]  /*00d0*/  IMAD.WIDE R2, R5, 0x4, R2 ;  /* 0x0000000405027825 */ /* 0x001fca00078e0202 */
[----:B-1----:R-:W2:Y:S04]  /*00e0*/  LDG.E R5, desc[UR4][R2.64] ;  /* 0x0000000402057981 */ /* 0x002ea8000c1e1900 */
[----:B------:R-:W2:Y:S02]  /*00f0*/  LDG.E R0, desc[UR4][R2.64+0x4] ;  /* 0x0000040402007981 */ /* 0x000ea4000c1e1900 */
[----:B--2---:R-:W-:-:S13]  /*0100*/  ISETP.GT.AND P0, PT, R5, R0, PT ;  /* 0x000000000500720c */ /* 0x004fda0003f04270 */
[----:B------:R-:W-:Y:S05]  /*0110*/  @!P0 EXIT ;  /* 0x000000000000894d */ /* 0x000fea0003800000 */
[----:B------:R-:W-:Y:S04]  /*0120*/  STG.E desc[UR4][R2.64], R0 ;  /* 0x0000000002007986 */ /* 0x000fe8000c101904 */
[----:B------:R-:W-:Y:S01]  /*0130*/  STG.E desc[UR4][R2.64+0x4], R5 ;  /* 0x0000040502007986 */ /* 0x000fe2000c101904 */
[----:B------:R-:W-:Y:S05]  /*0140*/  EXIT ;  /* 0x000000000000794d */ /* 0x000fea0003800000 */
.L_x_0:
[----:B------:R-:W-:-:S00]  /*0150*/  BRA `(.L_x_0) ;  /* 0xfffffffc00fc7947 */ /* 0x000fc0000383ffff */
[----:B------:R-:W-:-:S00]  /*0160*/  NOP ;  /* 0x0000000000007918 */ /* 0x000fc00000000000 */
        /* <DEDUP_REMOVED lines=9> */
.L_x_2:


//--------------------- .text._Z16odd_phase_kernelPii --------------------------
	.section	.text._Z16odd_phase_kernelPii,"ax",@progbits
	.align	128
        .global         _Z16odd_phase_kernelPii
        .type           _Z16odd_phase_kernelPii,@function
        .size           _Z16odd_phase_kernelPii,(.L_x_3 - _Z16odd_phase_kernelPii)
        .other          _Z16odd_phase_kernelPii,@"STO_CUDA_ENTRY STV_DEFAULT"
_Z16odd_phase_kernelPii:
.text._Z16odd_phase_kernelPii:
        /* <DEDUP_REMOVED lines=9> */
[----:B------:R-:W-:-:S13]  /*0090*/  ISETP.NE.OR P0, PT, R0, 0x1, P0 ;  /* 0x000000010000780c */ /* 0x000fda0000705670 */
[----:B------:R-:W-:Y:S05]  /*00a0*/  @P0 EXIT ;  /* 0x000000000000094d */ /* 0x000fea0003800000 */
[----:B------:R-:W0:Y:S01]  /*00b0*/  LDC.64 R2, c[0x0][0x380] ;  /* 0x0000e000ff027b82 */ /* 0x000e220000000a00 */
[----:B------:R-:W1:Y:S01]  /*00c0*/  LDCU.64 UR4, c[0x0][0x358] ;  /* 0x00006b00ff0477ac */ /* 0x000e620008000a00 */
[----:B0-----:R-:W-:-:S05]  /*00d0*/  IMAD.WIDE.U32 R2, R5, 0x4, R2 ;  /* 0x0000000405027825 */ /* 0x001fca00078e0002 */
[----:B-1----:R-:W2:Y:S04]  /*00e0*/  LDG.E R5, desc[UR4][R2.64] ;  /* 0x0000000402057981 */ /* 0x002ea8000c1e1900 */
[----:B------:R-:W2:Y:S02]  /*00f0*/  LDG.E R0, desc[UR4][R2.64+0x4] ;  /* 0x0000040402007981 */ /* 0x000ea4000c1e1900 */
[----:B--2---:R-:W-:-:S13]  /*0100*/  ISETP.GT.AND P0, PT, R5, R0, PT ;  /* 0x000000000500720c */ /* 0x004fda0003f04270 */
[----:B------:R-:W-:Y:S05]  /*0110*/  @!P0 EXIT ;  /* 0x000000000000894d */ /* 0x000fea0003800000 */
[----:B------:R-:W-:Y:S04]  /*0120*/  STG.E desc[UR4][R2.64], R0 ;  /* 0x0000000002007986 */ /* 0x000fe8000c101904 */
[----:B------:R-:W-:Y:S01]  /*0130*/  STG.E desc[UR4][R2.64+0x4], R5 ;  /* 0x0000040502007986 */ /* 0x000fe2000c101904 */
[----:B------:R-:W-:Y:S05]  /*0140*/  EXIT ;  /* 0x000000000000794d */ /* 0x000fea0003800000 */
.L_x_1:
        /* <DEDUP_REMOVED lines=11> */
.L_x_3:


//--------------------- .nv.shared.reserved.0     --------------------------
	.section	.nv.shared.reserved.0,"aw",@nobits
	.weak		__nv_reservedSMEM_offset_0_alias
	.size		__nv_reservedSMEM_offset_0_alias, 0, 64
	.other		__nv_reservedSMEM_offset_0_alias,@"STO_CUDA_RESERVED_SHARED STV_DEFAULT"
__nv_reservedSMEM_offset_0_alias:
	.zero		0
	.zero		64


//--------------------- .nv.constant0._Z17even_phase_kernelPii --------------------------
	.section	.nv.constant0._Z17even_phase_kernelPii,"a",@progbits
	.sectionflags	@""
	.align	4
.nv.constant0._Z17even_phase_kernelPii:
	.zero		908


//--------------------- .nv.constant0._Z16odd_phase_kernelPii --------------------------
	.section	.nv.constant0._Z16odd_phase_kernelPii,"a",@progbits
	.sectionflags	@""
	.align	4
.nv.constant0._Z16odd_phase_kernelPii:
	.zero		908


//--------------------- SYMBOLS --------------------------

	.type		.nv.reservedSmem.offset0,@object
	.size		.nv.reservedSmem.offset0,0x4
